//
// Generated by NVIDIA NVVM Compiler
//
// Compiler Build ID: CL-36424714
// Cuda compilation tools, release 13.0, V13.0.88
// Based on NVVM 20.0.0
//

.version 9.0
.target sm_100
.address_size 64

	// .globl	_Z9init_testP17curandStateXORWOWPj
.global .align 4 .b8 precalc_xorwow_matrix[102400];
.global .align 4 .b8 precalc_xorwow_offset_matrix[102400];
.global .align 4 .b8 mrg32k3aM1[2304];
.global .align 4 .b8 mrg32k3aM2[2304];
.global .align 4 .b8 mrg32k3aM1SubSeq[2016];
.global .align 4 .b8 mrg32k3aM2SubSeq[2016];
.global .align 4 .b8 mrg32k3aM1Seq[2304];
.global .align 4 .b8 mrg32k3aM2Seq[2304];
.const .align 8 .b8 __cr_lgamma_table[72];

.visible .entry _Z9init_testP17curandStateXORWOWPj(
	.param .u64 .ptr .align 1 _Z9init_testP17curandStateXORWOWPj_param_0,
	.param .u64 .ptr .align 1 _Z9init_testP17curandStateXORWOWPj_param_1
)
{
	.reg .b32 	%r<24>;
	.reg .b64 	%rd<10>;

	ld.param.u64 	%rd1, [_Z9init_testP17curandStateXORWOWPj_param_0];
	ld.param.u64 	%rd2, [_Z9init_testP17curandStateXORWOWPj_param_1];
	cvta.to.global.u64 	%rd3, %rd1;
	mov.b32 	%r1, 1478573778;
	mov.b32 	%r2, 716983765;
	st.global.v2.u32 	[%rd3], {%r2, %r1};
	mov.b32 	%r3, -123459836;
	mov.b32 	%r4, 1163863128;
	st.global.v2.u32 	[%rd3+8], {%r4, %r3};
	mov.b32 	%r5, 1360900310;
	mov.b32 	%r6, -589760388;
	st.global.v2.u32 	[%rd3+16], {%r6, %r5};
	cvta.to.global.u64 	%rd4, %rd2;
	mov.b32 	%r7, 0;
	st.global.v2.u32 	[%rd3+24], {%r7, %r7};
	st.global.u32 	[%rd3+32], %r7;
	mov.b64 	%rd5, 0;
	st.global.u64 	[%rd3+40], %rd5;
	bar.sync 	0;
	mov.u32 	%r8, %tid.x;
	mul.wide.u32 	%rd6, %r8, 48;
	add.s64 	%rd7, %rd3, %rd6;
	ld.global.v2.u32 	{%r9, %r10}, [%rd7];
	shr.u32 	%r11, %r10, 2;
	xor.b32  	%r12, %r11, %r10;
	ld.global.v2.u32 	{%r13, %r14}, [%rd7+8];
	ld.global.v2.u32 	{%r15, %r16}, [%rd7+16];
	st.global.v2.u32 	[%rd7+8], {%r14, %r15};
	shl.b32 	%r17, %r16, 4;
	shl.b32 	%r18, %r12, 1;
	xor.b32  	%r19, %r18, %r17;
	xor.b32  	%r20, %r19, %r12;
	xor.b32  	%r21, %r20, %r16;
	st.global.v2.u32 	[%rd7+16], {%r16, %r21};
	add.s32 	%r22, %r9, 362437;
	st.global.v2.u32 	[%rd7], {%r22, %r13};
	add.s32 	%r23, %r21, %r22;
	mul.wide.u32 	%rd8, %r8, 4;
	add.s64 	%rd9, %rd4, %rd8;
	st.global.u32 	[%rd9], %r23;
	ret;

}


// ===== COMPILED SASS (sm_100) =====

	.target	sm_100

	.elftype	@"ET_EXEC"


//--------------------- .note.nv.tkinfo           --------------------------
	.section	.note.nv.tkinfo,"",@"SHT_NOTE"
	.sectionflags	@"SHF_NOTE_NV_TKINFO"
	.tkinfo
        /*0018*/ 	.word	0x00000002
        /*0030*/ 	.string	""
        /*0030*/ 	.string	"ptxas"
        /*0030*/ 	.string	"Cuda compilation tools, release 13.0, V13.0.88"
        /*0030*/ 	.string	"Build cuda_13.0.r13.0/compiler.36424714_0"
        /*0030*/ 	.string	"-arch sm_100 -m 64 "



//--------------------- .note.nv.cuinfo           --------------------------
	.section	.note.nv.cuinfo,"",@"SHT_NOTE"
	.sectionflags	@"SHF_NOTE_NV_CUINFO"
        /*0018*/ 	.short	0x0002
        /*001a*/ 	.short	0x0064
        /*001c*/ 	.short	0x0082
	.zero		2


//--------------------- .nv.info                  --------------------------
	.section	.nv.info,"",@"SHT_CUDA_INFO"
	.align	4


	//----- nvinfo : EIATTR_REGCOUNT
	.align		4
        /*0000*/ 	.byte	0x04, 0x2f
        /*0002*/ 	.short	(.L_10 - .L_9)
	.align		4
.L_9:
        /*0004*/ 	.word	index@(_Z9init_testP17curandStateXORWOWPj)
        /*0008*/ 	.word	0x00000016


	//----- nvinfo : EIATTR_FRAME_SIZE
	.align		4
.L_10:
        /*000c*/ 	.byte	0x04, 0x11
        /*000e*/ 	.short	(.L_12 - .L_11)
	.align		4
.L_11:
        /*0010*/ 	.word	index@(_Z9init_testP17curandStateXORWOWPj)
        /*0014*/ 	.word	0x00000000


	//----- nvinfo : EIATTR_MIN_STACK_SIZE
	.align		4
.L_12:
        /*0018*/ 	.byte	0x04, 0x12
        /*001a*/ 	.short	(.L_14 - .L_13)
	.align		4
.L_13:
        /*001c*/ 	.word	index@(_Z9init_testP17curandStateXORWOWPj)
        /*0020*/ 	.word	0x00000000
.L_14:


//--------------------- .nv.compat                --------------------------
	.section	.nv.compat,"",@"SHT_CUDA_COMPAT_INFO"
	.align	4
        /*0000*/ 	.byte	0x02, 0x09, 0x00, 0x00, 0x02, 0x02, 0x01, 0x00, 0x02, 0x05, 0x05, 0x00, 0x03, 0x07, 0x01, 0x01
        /*0010*/ 	.byte	0x02, 0x03, 0x00, 0x00, 0x02, 0x06, 0x01, 0x00, 0x04, 0x0b, 0x08, 0x00, 0x09, 0x00, 0x00, 0x00
        /*0020*/ 	.byte	0x00, 0x00, 0x00, 0x00


//--------------------- .nv.info._Z9init_testP17curandStateXORWOWPj --------------------------
	.section	.nv.info._Z9init_testP17curandStateXORWOWPj,"",@"SHT_CUDA_INFO"
	.sectionflags	@""
	.align	4


	//----- nvinfo : EIATTR_CUDA_API_VERSION
	.align		4
        /*0000*/ 	.byte	0x04, 0x37
        /*0002*/ 	.short	(.L_16 - .L_15)
.L_15:
        /*0004*/ 	.word	0x00000082


	//----- nvinfo : EIATTR_KPARAM_INFO
	.align		4
.L_16:
        /*0008*/ 	.byte	0x04, 0x17
        /*000a*/ 	.short	(.L_18 - .L_17)
.L_17:
        /*000c*/ 	.word	0x00000000
        /*0010*/ 	.short	0x0001
        /*0012*/ 	.short	0x0008
        /*0014*/ 	.byte	0x00, 0xf5, 0x21, 0x00


	//----- nvinfo : EIATTR_KPARAM_INFO
	.align		4
.L_18:
        /*0018*/ 	.byte	0x04, 0x17
        /*001a*/ 	.short	(.L_20 - .L_19)
.L_19:
        /*001c*/ 	.word	0x00000000
        /*0020*/ 	.short	0x0000
        /*0022*/ 	.short	0x0000
        /*0024*/ 	.byte	0x00, 0xf5, 0x21, 0x00


	//----- nvinfo : EIATTR_SPARSE_MMA_MASK
	.align		4
.L_20:
        /*0028*/ 	.byte	0x03, 0x50
        /*002a*/ 	.short	0x0000


	//----- nvinfo : EIATTR_MAXREG_COUNT
	.align		4
        /*002c*/ 	.byte	0x03, 0x1b
        /*002e*/ 	.short	0x00ff


	//----- nvinfo : EIATTR_NUM_BARRIERS
	.align		4
        /*0030*/ 	.byte	0x02, 0x4c
        /*0032*/ 	.byte	0x01
	.zero		1


	//----- nvinfo : EIATTR_MERCURY_ISA_VERSION
	.align		4
        /*0034*/ 	.byte	0x03, 0x5f
        /*0036*/ 	.short	0x0101


	//----- nvinfo : EIATTR_VRC_CTA_INIT_COUNT
	.align		4
        /*0038*/ 	.byte	0x02, 0x4a
	.zero		1
	.zero		1


	//----- nvinfo : EIATTR_EXIT_INSTR_OFFSETS
	.align		4
        /*003c*/ 	.byte	0x04, 0x1c
        /*003e*/ 	.short	(.L_22 - .L_21)


	//   ....[0]....
.L_21:
        /*0040*/ 	.word	0x00000280


	//----- nvinfo : EIATTR_CBANK_PARAM_SIZE
	.align		4
.L_22:
        /*0044*/ 	.byte	0x03, 0x19
        /*0046*/ 	.short	0x0010


	//----- nvinfo : EIATTR_PARAM_CBANK
	.align		4
        /*0048*/ 	.byte	0x04, 0x0a
        /*004a*/ 	.short	(.L_24 - .L_23)
	.align		4
.L_23:
        /*004c*/ 	.word	index@(.nv.constant0._Z9init_testP17curandStateXORWOWPj)
        /*0050*/ 	.short	0x0380
        /*0052*/ 	.short	0x0010


	//----- nvinfo : EIATTR_SW_WAR
	.align		4
.L_24:
        /*0054*/ 	.byte	0x04, 0x36
        /*0056*/ 	.short	(.L_26 - .L_25)
.L_25:
        /*0058*/ 	.word	0x00000008
.L_26:


//--------------------- .nv.callgraph             --------------------------
	.section	.nv.callgraph,"",@"SHT_CUDA_CALLGRAPH"
	.align	4
	.sectionentsize	8
	.align		4
        /*0000*/ 	.word	0x00000000
	.align		4
        /*0004*/ 	.word	0xffffffff
	.align		4
        /*0008*/ 	.word	0x00000000
	.align		4
        /*000c*/ 	.word	0xfffffffe
	.align		4
        /*0010*/ 	.word	0x00000000
	.align		4
        /*0014*/ 	.word	0xfffffffd
	.align		4
        /*0018*/ 	.word	0x00000000
	.align		4
        /*001c*/ 	.word	0xfffffffc


//--------------------- .nv.constant4             --------------------------
	.section	.nv.constant4,"a",@progbits
	.align	8
	.align		8
.nv.constant4:
        /*0000*/ 	.dword	precalc_xorwow_matrix
	.align		8
        /*0008*/ 	.dword	precalc_xorwow_offset_matrix
	.align		8
        /*0010*/ 	.dword	mrg32k3aM1
	.align		8
        /*0018*/ 	.dword	mrg32k3aM2
	.align		8
        /*0020*/ 	.dword	mrg32k3aM1SubSeq
	.align		8
        /*0028*/ 	.dword	mrg32k3aM2SubSeq
	.align		8
        /*0030*/ 	.dword	mrg32k3aM1Seq
	.align		8
        /*0038*/ 	.dword	mrg32k3aM2Seq


//--------------------- .nv.constant3             --------------------------
	.section	.nv.constant3,"a",@progbits
	.align	8
.nv.constant3:
	.type		__cr_lgamma_table,@object
	.size		__cr_lgamma_table,(.L_8 - __cr_lgamma_table)
__cr_lgamma_table:
        /*0000*/ 	.byte	0x00, 0x00, 0x00, 0x00, 0x00, 0x00, 0x00, 0x00, 0x00, 0x00, 0x00, 0x00, 0x00, 0x00, 0x00, 0x00
        /*0010*/ 	.byte	0xef, 0x39, 0xfa, 0xfe, 0x42, 0x2e, 0xe6, 0x3f, 0x02, 0x20, 0x2a, 0xfa, 0x0b, 0xab, 0xfc, 0x3f
        /*0020*/ 	.byte	0xf9, 0x2c, 0x92, 0x7c, 0xa7, 0x6c, 0x09, 0x40, 0xc9, 0x79, 0x44, 0x3c, 0x64, 0x26, 0x13, 0x40
        /*0030*/ 	.byte	0xca, 0x01, 0xcf, 0x3a, 0x27, 0x51, 0x1a, 0x40, 0x30, 0xcc, 0x2d, 0xf3, 0xe1, 0x0c, 0x21, 0x40
        /*0040*/ 	.byte	0x0d, 0xb7, 0xfc, 0x82, 0x8e, 0x35, 0x25, 0x40
.L_8:


//--------------------- .text._Z9init_testP17curandStateXORWOWPj --------------------------
	.section	.text._Z9init_testP17curandStateXORWOWPj,"ax",@progbits
	.align	128
        .global         _Z9init_testP17curandStateXORWOWPj
        .type           _Z9init_testP17curandStateXORWOWPj,@function
        .size           _Z9init_testP17curandStateXORWOWPj,(.L_x_1 - _Z9init_testP17curandStateXORWOWPj)
        .other          _Z9init_testP17curandStateXORWOWPj,@"STO_CUDA_ENTRY STV_DEFAULT"
_Z9init_testP17curandStateXORWOWPj:
.text._Z9init_testP17curandStateXORWOWPj:
[----:B------:R-:W-:Y:S08]  /*0000*/  LDC R1, c[0x0][0x37c] ;  /* 0x0000df00ff017b82 */ /* 0x000ff00000000800 */
[----:B------:R-:W0:Y:S01]  /*0010*/  LDC.64 R8, c[0x0][0x380] ;  /* 0x0000e000ff087b82 */ /* 0x000e220000000a00 */
[----:B------:R-:W0:Y:S01]  /*0020*/  LDCU.64 UR4, c[0x0][0x358] ;  /* 0x00006b00ff0477ac */ /* 0x000e220008000a00 */
[----:B------:R-:W1:Y:S01]  /*0030*/  S2R R15, SR_TID.X ;  /* 0x00000000000f7919 */ /* 0x000e620000002100 */
[----:B------:R-:W-:-:S02]  /*0040*/  HFMA2 R16, -RZ, RZ, 5.37109375, 0.0169677734375 ;  /* 0x455f2458ff107431 */ /* 0x000fc400000001ff */
[----:B------:R-:W-:Y:S01]  /*0050*/  IMAD.MOV.U32 R10, RZ, RZ, 0x2abc4dd5 ;  /* 0x2abc4dd5ff0a7424 */ /* 0x000fe200078e00ff */
[----:B------:R-:W-:Y:S01]  /*0060*/  MOV R18, 0xdcd8f87c ;  /* 0xdcd8f87c00127802 */ /* 0x000fe20000000f00 */
[----:B------:R-:W-:Y:S02]  /*0070*/  IMAD.MOV.U32 R11, RZ, RZ, 0x58213ed2 ;  /* 0x58213ed2ff0b7424 */ /* 0x000fe400078e00ff */
[----:B------:R-:W-:Y:S01]  /*0080*/  IMAD.MOV.U32 R17, RZ, RZ, -0x75bd8fc ;  /* 0xf8a42704ff117424 */ /* 0x000fe200078e00ff */
[----:B------:R-:W1:Y:S01]  /*0090*/  LDC.64 R2, c[0x0][0x380] ;  /* 0x0000e000ff027b82 */ /* 0x000e620000000a00 */
[----:B------:R-:W-:Y:S01]  /*00a0*/  IMAD.MOV.U32 R19, RZ, RZ, 0x511db0d6 ;  /* 0x511db0d6ff137424 */ /* 0x000fe200078e00ff */
[----:B0-----:R0:W-:Y:S04]  /*00b0*/  STG.E.64 desc[UR4][R8.64], R10 ;  /* 0x0000000a08007986 */ /* 0x0011e8000c101b04 */
[----:B------:R-:W-:Y:S04]  /*00c0*/  STG.E.64 desc[UR4][R8.64+0x8], R16 ;  /* 0x0000081008007986 */ /* 0x000fe8000c101b04 */
[----:B------:R-:W-:Y:S01]  /*00d0*/  STG.E.64 desc[UR4][R8.64+0x10], R18 ;  /* 0x0000101208007986 */ /* 0x000fe2000c101b04 */
[----:B-1----:R-:W-:-:S03]  /*00e0*/  IMAD.WIDE.U32 R2, R15, 0x30, R2 ;  /* 0x000000300f027825 */ /* 0x002fc600078e0002 */
[----:B------:R-:W-:Y:S01]  /*00f0*/  STG.E.64 desc[UR4][R8.64+0x18], RZ ;  /* 0x000018ff08007986 */ /* 0x000fe2000c101b04 */
[----:B0-----:R-:W0:Y:S03]  /*0100*/  LDC.64 R10, c[0x0][0x388] ;  /* 0x0000e200ff0a7b82 */ /* 0x001e260000000a00 */
[----:B------:R-:W-:Y:S04]  /*0110*/  STG.E desc[UR4][R8.64+0x20], RZ ;  /* 0x000020ff08007986 */ /* 0x000fe8000c101904 */
[----:B------:R0:W-:Y:S01]  /*0120*/  STG.E.64 desc[UR4][R8.64+0x28], RZ ;  /* 0x000028ff08007986 */ /* 0x0001e2000c101b04 */
[----:B------:R-:W-:Y:S06]  /*0130*/  BAR.SYNC.DEFER_BLOCKING 0x0 ;  /* 0x0000000000007b1d */ /* 0x000fec0000010000 */
[----:B------:R-:W2:Y:S04]  /*0140*/  LDG.E.64 R12, desc[UR4][R2.64] ;  /* 0x00000004020c7981 */ /* 0x000ea8000c1e1b00 */
[----:B------:R-:W3:Y:S04]  /*0150*/  LDG.E.64 R4, desc[UR4][R2.64+0x10] ;  /* 0x0000100402047981 */ /* 0x000ee8000c1e1b00 */
[----:B------:R-:W4:Y:S01]  /*0160*/  LDG.E.64 R6, desc[UR4][R2.64+0x8] ;  /* 0x0000080402067981 */ /* 0x000f22000c1e1b00 */
[----:B0-----:R-:W-:Y:S01]  /*0170*/  IMAD.WIDE.U32 R8, R15, 0x4, R10 ;  /* 0x000000040f087825 */ /* 0x001fe200078e000a */
[----:B--2---:R-:W-:-:S02]  /*0180*/  SHF.R.U32.HI R0, RZ, 0x2, R13 ;  /* 0x00000002ff007819 */ /* 0x004fc4000001160d */
[----:B------:R-:W-:Y:S02]  /*0190*/  IADD3 R12, PT, PT, R12, 0x587c5, RZ ;  /* 0x000587c50c0c7810 */ /* 0x000fe40007ffe0ff */
[----:B------:R-:W-:Y:S01]  /*01a0*/  LOP3.LUT R0, R0, R13, RZ, 0x3c, !PT ;  /* 0x0000000d00007212 */ /* 0x000fe200078e3cff */
[----:B---3--:R-:W-:Y:S01]  /*01b0*/  IMAD.MOV.U32 R11, RZ, RZ, R4 ;  /* 0x000000ffff0b7224 */ /* 0x008fe200078e0004 */
[----:B------:R-:W-:Y:S01]  /*01c0*/  SHF.L.U32 R13, R5, 0x4, RZ ;  /* 0x00000004050d7819 */ /* 0x000fe200000006ff */
[----:B----4-:R-:W-:Y:S02]  /*01d0*/  IMAD.MOV.U32 R10, RZ, RZ, R7 ;  /* 0x000000ffff0a7224 */ /* 0x010fe400078e0007 */
[----:B------:R-:W-:-:S03]  /*01e0*/  IMAD.SHL.U32 R14, R0, 0x2, RZ ;  /* 0x00000002000e7824 */ /* 0x000fc600078e00ff */
[----:B------:R-:W-:Y:S02]  /*01f0*/  STG.E.64 desc[UR4][R2.64+0x8], R10 ;  /* 0x0000080a02007986 */ /* 0x000fe4000c101b04 */
[----:B------:R-:W-:Y:S02]  /*0200*/  LOP3.LUT R14, R0, R14, R13, 0x96, !PT ;  /* 0x0000000e000e7212 */ /* 0x000fe400078e960d */
[----:B------:R-:W-:Y:S02]  /*0210*/  MOV R13, R6 ;  /* 0x00000006000d7202 */ /* 0x000fe40000000f00 */
[-C--:B------:R-:W-:Y:S02]  /*0220*/  LOP3.LUT R15, R14, R5.reuse, RZ, 0x3c, !PT ;  /* 0x000000050e0f7212 */ /* 0x080fe400078e3cff */
[----:B------:R-:W-:Y:S01]  /*0230*/  MOV R14, R5 ;  /* 0x00000005000e7202 */ /* 0x000fe20000000f00 */
[----:B------:R-:W-:Y:S02]  /*0240*/  STG.E.64 desc[UR4][R2.64], R12 ;  /* 0x0000000c02007986 */ /* 0x000fe4000c101b04 */
[----:B------:R-:W-:-:S02]  /*0250*/  IMAD.IADD R5, R15, 0x1, R12 ;  /* 0x000000010f057824 */ /* 0x000fc400078e020c */
[----:B------:R-:W-:Y:S04]  /*0260*/  STG.E.64 desc[UR4][R2.64+0x10], R14 ;  /* 0x0000100e02007986 */ /* 0x000fe8000c101b04 */
[----:B------:R-:W-:Y:S01]  /*0270*/  STG.E desc[UR4][R8.64], R5 ;  /* 0x0000000508007986 */ /* 0x000fe2000c101904 */
[----:B------:R-:W-:Y:S05]  /*0280*/  EXIT ;  /* 0x000000000000794d */ /* 0x000fea0003800000 */
.L_x_0:
[----:B------:R-:W-:-:S00]  /*0290*/  BRA `(.L_x_0) ;  /* 0xfffffffc00fc7947 */ /* 0x000fc0000383ffff */
[----:B------:R-:W-:-:S00]  /*02a0*/  NOP ;  /* 0x0000000000007918 */ /* 0x000fc00000000000 */
        /* <DEDUP_REMOVED lines=13> */
.L_x_1:


//--------------------- .nv.global.init           --------------------------
	.section	.nv.global.init,"aw",@progbits
	.align	4
.nv.global.init:
	.type		mrg32k3aM1SubSeq,@object
	.size		mrg32k3aM1SubSeq,(mrg32k3aM2SubSeq - mrg32k3aM1SubSeq)
mrg32k3aM1SubSeq:
        /*0000*/ 	.byte	0x0b, 0xcc, 0xee, 0x04, 0x73, 0x29, 0x8b, 0x6f, 0xf6, 0x53, 0x03, 0xf6, 0x23, 0xf6, 0xea, 0xda
        /* <DEDUP_REMOVED lines=125> */
	.type		mrg32k3aM2SubSeq,@object
	.size		mrg32k3aM2SubSeq,(mrg32k3aM1 - mrg32k3aM2SubSeq)
mrg32k3aM2SubSeq:
        /* <DEDUP_REMOVED lines=126> */
	.type		mrg32k3aM1,@object
	.size		mrg32k3aM1,(mrg32k3aM1Seq - mrg32k3aM1)
mrg32k3aM1:
        /* <DEDUP_REMOVED lines=144> */
	.type		mrg32k3aM1Seq,@object
	.size		mrg32k3aM1Seq,(mrg32k3aM2 - mrg32k3aM1Seq)
mrg32k3aM1Seq:
        /* <DEDUP_REMOVED lines=144> */
	.type		mrg32k3aM2,@object
	.size		mrg32k3aM2,(mrg32k3aM2Seq - mrg32k3aM2)
mrg32k3aM2:
        /* <DEDUP_REMOVED lines=144> */
	.type		mrg32k3aM2Seq,@object
	.size		mrg32k3aM2Seq,(precalc_xorwow_matrix - mrg32k3aM2Seq)
mrg32k3aM2Seq:
        /* <DEDUP_REMOVED lines=144> */
	.type		precalc_xorwow_matrix,@object
	.size		precalc_xorwow_matrix,(precalc_xorwow_offset_matrix - precalc_xorwow_matrix)
precalc_xorwow_matrix:
        /* <DEDUP_REMOVED lines=6400> */
	.type		precalc_xorwow_offset_matrix,@object
	.size		precalc_xorwow_offset_matrix,(.L_1 - precalc_xorwow_offset_matrix)
precalc_xorwow_offset_matrix:
        /* <DEDUP_REMOVED lines=6400> */
.L_1:


//--------------------- .nv.shared.reserved.0     --------------------------
	.section	.nv.shared.reserved.0,"aw",@nobits
	.weak		__nv_reservedSMEM_offset_0_alias
	.size		__nv_reservedSMEM_offset_0_alias, 0, 64
	.other		__nv_reservedSMEM_offset_0_alias,@"STO_CUDA_RESERVED_SHARED STV_DEFAULT"
__nv_reservedSMEM_offset_0_alias:
	.zero		0
	.zero		64


//--------------------- .nv.constant0._Z9init_testP17curandStateXORWOWPj --------------------------
	.section	.nv.constant0._Z9init_testP17curandStateXORWOWPj,"a",@progbits
	.sectionflags	@""
	.align	4
.nv.constant0._Z9init_testP17curandStateXORWOWPj:
	.zero		912


//--------------------- SYMBOLS --------------------------

	.type		.nv.reservedSmem.offset0,@object
	.size		.nv.reservedSmem.offset0,0x4
